//
// Generated by NVIDIA NVVM Compiler
//
// Compiler Build ID: CL-36424714
// Cuda compilation tools, release 13.0, V13.0.88
// Based on NVVM 20.0.0
//

.version 9.0
.target sm_100
.address_size 64

	// .globl	_Z9addKernelPiS_
// _ZZ9addKernelPiS_E5cache has been demoted

.visible .entry _Z9addKernelPiS_(
	.param .u64 .ptr .align 1 _Z9addKernelPiS__param_0,
	.param .u64 .ptr .align 1 _Z9addKernelPiS__param_1
)
{
	.reg .pred 	%p<7>;
	.reg .b32 	%r<14>;
	.reg .b64 	%rd<23>;
	// demoted variable
	.shared .align 4 .b8 _ZZ9addKernelPiS_E5cache[20];
	ld.param.u64 	%rd6, [_Z9addKernelPiS__param_0];
	ld.param.u64 	%rd4, [_Z9addKernelPiS__param_1];
	cvta.to.global.u64 	%rd1, %rd6;
	mov.u32 	%r3, %ctaid.x;
	mov.u32 	%r1, %tid.x;
	mad.lo.s32 	%r4, %r3, 5, %r1;
	mul.wide.u32 	%rd7, %r4, 4;
	add.s64 	%rd8, %rd1, %rd7;
	ld.global.u32 	%r2, [%rd8];
	setp.gt.u32 	%p1, %r1, 4;
	mov.b64 	%rd22, 0;
	@%p1 bra 	$L__BB0_2;
	mul.wide.u32 	%rd9, %r1, 4;
	add.s64 	%rd10, %rd1, %rd9;
	ld.global.u32 	%r5, [%rd10];
	shl.b32 	%r6, %r1, 2;
	mov.u32 	%r7, _ZZ9addKernelPiS_E5cache;
	add.s32 	%r8, %r7, %r6;
	st.shared.u32 	[%r8], %r5;
	bar.sync 	0;
	ld.shared.u32 	%r9, [_ZZ9addKernelPiS_E5cache];
	setp.gt.s32 	%p2, %r2, %r9;
	selp.u64 	%rd11, 1, 0, %p2;
	ld.shared.u32 	%r10, [_ZZ9addKernelPiS_E5cache+4];
	setp.gt.s32 	%p3, %r2, %r10;
	selp.u64 	%rd12, 1, 0, %p3;
	add.s64 	%rd13, %rd11, %rd12;
	ld.shared.u32 	%r11, [_ZZ9addKernelPiS_E5cache+8];
	setp.gt.s32 	%p4, %r2, %r11;
	selp.u64 	%rd14, 1, 0, %p4;
	add.s64 	%rd15, %rd13, %rd14;
	ld.shared.u32 	%r12, [_ZZ9addKernelPiS_E5cache+12];
	setp.gt.s32 	%p5, %r2, %r12;
	selp.u64 	%rd16, 1, 0, %p5;
	add.s64 	%rd17, %rd15, %rd16;
	ld.shared.u32 	%r13, [_ZZ9addKernelPiS_E5cache+16];
	setp.gt.s32 	%p6, %r2, %r13;
	selp.u64 	%rd18, 1, 0, %p6;
	add.s64 	%rd22, %rd17, %rd18;
	bar.sync 	0;
$L__BB0_2:
	cvta.to.global.u64 	%rd19, %rd4;
	shl.b64 	%rd20, %rd22, 2;
	add.s64 	%rd21, %rd19, %rd20;
	st.global.u32 	[%rd21], %r2;
	ret;

}


// ===== COMPILED SASS (sm_100) =====

	.target	sm_100

	.elftype	@"ET_EXEC"


//--------------------- .note.nv.tkinfo           --------------------------
	.section	.note.nv.tkinfo,"",@"SHT_NOTE"
	.sectionflags	@"SHF_NOTE_NV_TKINFO"
	.tkinfo
        /*0018*/ 	.word	0x00000002
        /*0030*/ 	.string	""
        /*0030*/ 	.string	"ptxas"
        /*0030*/ 	.string	"Cuda compilation tools, release 13.0, V13.0.88"
        /*0030*/ 	.string	"Build cuda_13.0.r13.0/compiler.36424714_0"
        /*0030*/ 	.string	"-arch sm_100 -m 64 "



//--------------------- .note.nv.cuinfo           --------------------------
	.section	.note.nv.cuinfo,"",@"SHT_NOTE"
	.sectionflags	@"SHF_NOTE_NV_CUINFO"
        /*0018*/ 	.short	0x0002
        /*001a*/ 	.short	0x0064
        /*001c*/ 	.short	0x0082
	.zero		2


//--------------------- .nv.info                  --------------------------
	.section	.nv.info,"",@"SHT_CUDA_INFO"
	.align	4


	//----- nvinfo : EIATTR_REGCOUNT
	.align		4
        /*0000*/ 	.byte	0x04, 0x2f
        /*0002*/ 	.short	(.L_1 - .L_0)
	.align		4
.L_0:
        /*0004*/ 	.word	index@(_Z9addKernelPiS_)
        /*0008*/ 	.word	0x0000000e


	//----- nvinfo : EIATTR_FRAME_SIZE
	.align		4
.L_1:
        /*000c*/ 	.byte	0x04, 0x11
        /*000e*/ 	.short	(.L_3 - .L_2)
	.align		4
.L_2:
        /*0010*/ 	.word	index@(_Z9addKernelPiS_)
        /*0014*/ 	.word	0x00000000


	//----- nvinfo : EIATTR_MIN_STACK_SIZE
	.align		4
.L_3:
        /*0018*/ 	.byte	0x04, 0x12
        /*001a*/ 	.short	(.L_5 - .L_4)
	.align		4
.L_4:
        /*001c*/ 	.word	index@(_Z9addKernelPiS_)
        /*0020*/ 	.word	0x00000000
.L_5:


//--------------------- .nv.compat                --------------------------
	.section	.nv.compat,"",@"SHT_CUDA_COMPAT_INFO"
	.align	4
        /*0000*/ 	.byte	0x02, 0x09, 0x00, 0x00, 0x02, 0x02, 0x01, 0x00, 0x02, 0x05, 0x05, 0x00, 0x03, 0x07, 0x01, 0x01
        /*0010*/ 	.byte	0x02, 0x03, 0x00, 0x00, 0x02, 0x06, 0x01, 0x00, 0x04, 0x0b, 0x08, 0x00, 0x09, 0x00, 0x00, 0x00
        /*0020*/ 	.byte	0x00, 0x00, 0x00, 0x00


//--------------------- .nv.info._Z9addKernelPiS_ --------------------------
	.section	.nv.info._Z9addKernelPiS_,"",@"SHT_CUDA_INFO"
	.sectionflags	@""
	.align	4


	//----- nvinfo : EIATTR_CUDA_API_VERSION
	.align		4
        /*0000*/ 	.byte	0x04, 0x37
        /*0002*/ 	.short	(.L_7 - .L_6)
.L_6:
        /*0004*/ 	.word	0x00000082


	//----- nvinfo : EIATTR_KPARAM_INFO
	.align		4
.L_7:
        /*0008*/ 	.byte	0x04, 0x17
        /*000a*/ 	.short	(.L_9 - .L_8)
.L_8:
        /*000c*/ 	.word	0x00000000
        /*0010*/ 	.short	0x0001
        /*0012*/ 	.short	0x0008
        /*0014*/ 	.byte	0x00, 0xf5, 0x21, 0x00


	//----- nvinfo : EIATTR_KPARAM_INFO
	.align		4
.L_9:
        /*0018*/ 	.byte	0x04, 0x17
        /*001a*/ 	.short	(.L_11 - .L_10)
.L_10:
        /*001c*/ 	.word	0x00000000
        /*0020*/ 	.short	0x0000
        /*0022*/ 	.short	0x0000
        /*0024*/ 	.byte	0x00, 0xf5, 0x21, 0x00


	//----- nvinfo : EIATTR_SPARSE_MMA_MASK
	.align		4
.L_11:
        /*0028*/ 	.byte	0x03, 0x50
        /*002a*/ 	.short	0x0000


	//----- nvinfo : EIATTR_MAXREG_COUNT
	.align		4
        /*002c*/ 	.byte	0x03, 0x1b
        /*002e*/ 	.short	0x00ff


	//----- nvinfo : EIATTR_NUM_BARRIERS
	.align		4
        /*0030*/ 	.byte	0x02, 0x4c
        /*0032*/ 	.byte	0x01
	.zero		1


	//----- nvinfo : EIATTR_MERCURY_ISA_VERSION
	.align		4
        /*0034*/ 	.byte	0x03, 0x5f
        /*0036*/ 	.short	0x0101


	//----- nvinfo : EIATTR_VRC_CTA_INIT_COUNT
	.align		4
        /*0038*/ 	.byte	0x02, 0x4a
	.zero		1
	.zero		1


	//----- nvinfo : EIATTR_EXIT_INSTR_OFFSETS
	.align		4
        /*003c*/ 	.byte	0x04, 0x1c
        /*003e*/ 	.short	(.L_13 - .L_12)


	//   ....[0]....
.L_12:
        /*0040*/ 	.word	0x00000290


	//----- nvinfo : EIATTR_CRS_STACK_SIZE
	.align		4
.L_13:
        /*0044*/ 	.byte	0x04, 0x1e
        /*0046*/ 	.short	(.L_15 - .L_14)
.L_14:
        /*0048*/ 	.word	0x00000000


	//----- nvinfo : EIATTR_CBANK_PARAM_SIZE
	.align		4
.L_15:
        /*004c*/ 	.byte	0x03, 0x19
        /*004e*/ 	.short	0x0010


	//----- nvinfo : EIATTR_PARAM_CBANK
	.align		4
        /*0050*/ 	.byte	0x04, 0x0a
        /*0052*/ 	.short	(.L_17 - .L_16)
	.align		4
.L_16:
        /*0054*/ 	.word	index@(.nv.constant0._Z9addKernelPiS_)
        /*0058*/ 	.short	0x0380
        /*005a*/ 	.short	0x0010


	//----- nvinfo : EIATTR_SW_WAR
	.align		4
.L_17:
        /*005c*/ 	.byte	0x04, 0x36
        /*005e*/ 	.short	(.L_19 - .L_18)
.L_18:
        /*0060*/ 	.word	0x00000008
.L_19:


//--------------------- .nv.callgraph             --------------------------
	.section	.nv.callgraph,"",@"SHT_CUDA_CALLGRAPH"
	.align	4
	.sectionentsize	8
	.align		4
        /*0000*/ 	.word	0x00000000
	.align		4
        /*0004*/ 	.word	0xffffffff
	.align		4
        /*0008*/ 	.word	0x00000000
	.align		4
        /*000c*/ 	.word	0xfffffffe
	.align		4
        /*0010*/ 	.word	0x00000000
	.align		4
        /*0014*/ 	.word	0xfffffffd
	.align		4
        /*0018*/ 	.word	0x00000000
	.align		4
        /*001c*/ 	.word	0xfffffffc


//--------------------- .text._Z9addKernelPiS_    --------------------------
	.section	.text._Z9addKernelPiS_,"ax",@progbits
	.align	128
        .global         _Z9addKernelPiS_
        .type           _Z9addKernelPiS_,@function
        .size           _Z9addKernelPiS_,(.L_x_2 - _Z9addKernelPiS_)
        .other          _Z9addKernelPiS_,@"STO_CUDA_ENTRY STV_DEFAULT"
_Z9addKernelPiS_:
.text._Z9addKernelPiS_:
[----:B------:R-:W-:Y:S01]  /*0000*/  LDC R1, c[0x0][0x37c] ;  /* 0x0000df00ff017b82 */ /* 0x000fe20000000800 */
[----:B------:R-:W0:Y:S07]  /*0010*/  S2R R11, SR_TID.X ;  /* 0x00000000000b7919 */ /* 0x000e2e0000002100 */
[----:B------:R-:W1:Y:S01]  /*0020*/  LDC.64 R4, c[0x0][0x380] ;  /* 0x0000e000ff047b82 */ /* 0x000e620000000a00 */
[----:B------:R-:W2:Y:S01]  /*0030*/  LDCU.64 UR4, c[0x0][0x358] ;  /* 0x00006b00ff0477ac */ /* 0x000ea20008000a00 */
[----:B------:R-:W0:Y:S02]  /*0040*/  S2R R3, SR_CTAID.X ;  /* 0x0000000000037919 */ /* 0x000e240000002500 */
[----:B0-----:R-:W-:-:S04]  /*0050*/  IMAD R3, R3, 0x5, R11 ;  /* 0x0000000503037824 */ /* 0x001fc800078e020b */
[----:B-1----:R-:W-:-:S05]  /*0060*/  IMAD.WIDE.U32 R2, R3, 0x4, R4 ;  /* 0x0000000403027825 */ /* 0x002fca00078e0004 */
[----:B--2---:R0:W5:Y:S01]  /*0070*/  LDG.E R9, desc[UR4][R2.64] ;  /* 0x0000000402097981 */ /* 0x004162000c1e1900 */
[----:B------:R-:W-:Y:S02]  /*0080*/  ISETP.GT.U32.AND P0, PT, R11, 0x4, PT ;  /* 0x000000040b00780c */ /* 0x000fe40003f04070 */
[----:B------:R-:W-:-:S11]  /*0090*/  CS2R R6, SRZ ;  /* 0x0000000000067805 */ /* 0x000fd6000001ff00 */
[----:B0-----:R-:W-:Y:S05]  /*00a0*/  @P0 BRA `(.L_x_0) ;  /* 0x0000000000680947 */ /* 0x001fea0003800000 */
[----:B------:R-:W-:-:S06]  /*00b0*/  IMAD.WIDE.U32 R2, R11, 0x4, R4 ;  /* 0x000000040b027825 */ /* 0x000fcc00078e0004 */
[----:B------:R-:W2:Y:S01]  /*00c0*/  LDG.E R2, desc[UR4][R2.64] ;  /* 0x0000000402027981 */ /* 0x000ea2000c1e1900 */
[----:B------:R-:W-:Y:S01]  /*00d0*/  MOV R0, 0x400 ;  /* 0x0000040000007802 */ /* 0x000fe20000000f00 */
[----:B------:R-:W-:Y:S05]  /*00e0*/  WARPSYNC.ALL ;  /* 0x0000000000007948 */ /* 0x000fea0003800000 */
[----:B------:R-:W0:Y:S02]  /*00f0*/  S2R R5, SR_CgaCtaId ;  /* 0x0000000000057919 */ /* 0x000e240000008800 */
[----:B0-----:R-:W-:-:S05]  /*0100*/  LEA R0, R5, R0, 0x18 ;  /* 0x0000000005007211 */ /* 0x001fca00078ec0ff */
[----:B------:R-:W-:-:S05]  /*0110*/  IMAD R11, R11, 0x4, R0 ;  /* 0x000000040b0b7824 */ /* 0x000fca00078e0200 */
[----:B--2---:R-:W-:Y:S01]  /*0120*/  STS [R11], R2 ;  /* 0x000000020b007388 */ /* 0x004fe20000000800 */
[----:B------:R-:W-:Y:S06]  /*0130*/  BAR.SYNC.DEFER_BLOCKING 0x0 ;  /* 0x0000000000007b1d */ /* 0x000fec0000010000 */
[----:B------:R-:W0:Y:S04]  /*0140*/  LDS.128 R4, [R0] ;  /* 0x0000000000047984 */ /* 0x000e280000000c00 */
[----:B------:R-:W1:Y:S01]  /*0150*/  LDS R8, [R0+0x10] ;  /* 0x0000100000087984 */ /* 0x000e620000000800 */
[----:B------:R-:W-:Y:S01]  /*0160*/  BAR.SYNC.DEFER_BLOCKING 0x0 ;  /* 0x0000000000007b1d */ /* 0x000fe20000010000 */
[----:B0----5:R-:W-:-:S02]  /*0170*/  ISETP.GT.AND P0, PT, R9, R4, PT ;  /* 0x000000040900720c */ /* 0x021fc40003f04270 */
[C---:B------:R-:W-:Y:S02]  /*0180*/  ISETP.GT.AND P1, PT, R9.reuse, R5, PT ;  /* 0x000000050900720c */ /* 0x040fe40003f24270 */
[C---:B------:R-:W-:Y:S02]  /*0190*/  ISETP.GT.AND P2, PT, R9.reuse, R6, PT ;  /* 0x000000060900720c */ /* 0x040fe40003f44270 */
[----:B------:R-:W-:Y:S02]  /*01a0*/  SEL R5, RZ, 0x1, !P0 ;  /* 0x00000001ff057807 */ /* 0x000fe40004000000 */
[----:B------:R-:W-:Y:S02]  /*01b0*/  SEL R4, RZ, 0x1, !P1 ;  /* 0x00000001ff047807 */ /* 0x000fe40004800000 */
[----:B------:R-:W-:Y:S02]  /*01c0*/  SEL R3, RZ, 0x1, !P2 ;  /* 0x00000001ff037807 */ /* 0x000fe40005000000 */
[----:B------:R-:W-:-:S02]  /*01d0*/  ISETP.GT.AND P2, PT, R9, R7, PT ;  /* 0x000000070900720c */ /* 0x000fc40003f44270 */
[----:B-1----:R-:W-:Y:S02]  /*01e0*/  ISETP.GT.AND P3, PT, R9, R8, PT ;  /* 0x000000080900720c */ /* 0x002fe40003f64270 */
[----:B------:R-:W-:Y:S02]  /*01f0*/  IADD3 R2, P0, P1, R3, R5, R4 ;  /* 0x0000000503027210 */ /* 0x000fe4000791e004 */
[----:B------:R-:W-:Y:S02]  /*0200*/  SEL R3, RZ, 0x1, !P2 ;  /* 0x00000001ff037807 */ /* 0x000fe40005000000 */
[----:B------:R-:W-:-:S04]  /*0210*/  SEL R0, RZ, 0x1, !P3 ;  /* 0x00000001ff007807 */ /* 0x000fc80005800000 */
[----:B------:R-:W-:Y:S02]  /*0220*/  IADD3 R6, P2, P3, R0, R2, R3 ;  /* 0x0000000200067210 */ /* 0x000fe40007b5e003 */
[----:B------:R-:W-:-:S04]  /*0230*/  IADD3.X R0, PT, PT, RZ, RZ, RZ, P0, P1 ;  /* 0x000000ffff007210 */ /* 0x000fc800007e24ff */
[----:B------:R-:W-:-:S07]  /*0240*/  IADD3.X R7, PT, PT, RZ, R0, RZ, P2, P3 ;  /* 0x00000000ff077210 */ /* 0x000fce00017e64ff */
.L_x_0:
[----:B------:R-:W0:Y:S02]  /*0250*/  LDCU.64 UR6, c[0x0][0x388] ;  /* 0x00007100ff0677ac */ /* 0x000e240008000a00 */
[----:B0-----:R-:W-:-:S04]  /*0260*/  LEA R2, P0, R6, UR6, 0x2 ;  /* 0x0000000606027c11 */ /* 0x001fc8000f8010ff */
[----:B------:R-:W-:-:S05]  /*0270*/  LEA.HI.X R3, R6, UR7, R7, 0x2, P0 ;  /* 0x0000000706037c11 */ /* 0x000fca00080f1407 */
[----:B-----5:R-:W-:Y:S01]  /*0280*/  STG.E desc[UR4][R2.64], R9 ;  /* 0x0000000902007986 */ /* 0x020fe2000c101904 */
[----:B------:R-:W-:Y:S05]  /*0290*/  EXIT ;  /* 0x000000000000794d */ /* 0x000fea0003800000 */
.L_x_1:
[----:B------:R-:W-:-:S00]  /*02a0*/  BRA `(.L_x_1) ;  /* 0xfffffffc00fc7947 */ /* 0x000fc0000383ffff */
[----:B------:R-:W-:-:S00]  /*02b0*/  NOP ;  /* 0x0000000000007918 */ /* 0x000fc00000000000 */
        /* <DEDUP_REMOVED lines=12> */
.L_x_2:


//--------------------- .nv.shared._Z9addKernelPiS_ --------------------------
	.section	.nv.shared._Z9addKernelPiS_,"aw",@nobits
	.sectionflags	@""
	.align	4
.nv.shared._Z9addKernelPiS_:
	.zero		1044


//--------------------- .nv.shared.reserved.0     --------------------------
	.section	.nv.shared.reserved.0,"aw",@nobits
	.weak		__nv_reservedSMEM_offset_0_alias
	.size		__nv_reservedSMEM_offset_0_alias, 0, 64
	.other		__nv_reservedSMEM_offset_0_alias,@"STO_CUDA_RESERVED_SHARED STV_DEFAULT"
__nv_reservedSMEM_offset_0_alias:
	.zero		0
	.zero		64


//--------------------- .nv.constant0._Z9addKernelPiS_ --------------------------
	.section	.nv.constant0._Z9addKernelPiS_,"a",@progbits
	.sectionflags	@""
	.align	4
.nv.constant0._Z9addKernelPiS_:
	.zero		912


//--------------------- SYMBOLS --------------------------

	.type		.nv.reservedSmem.offset0,@object
	.size		.nv.reservedSmem.offset0,0x4
	.type		.nv.reservedSmem.cap,@object
	.size		.nv.reservedSmem.cap,0x4
